//
// Generated by NVIDIA NVVM Compiler
//
// Compiler Build ID: CL-36424714
// Cuda compilation tools, release 13.0, V13.0.88
// Based on NVVM 20.0.0
//

.version 9.0
.target sm_100
.address_size 64

	// .globl	_Z13processVolumePfiii
.global .align 4 .b8 __cudart_i2opi_f[24] = {65, 144, 67, 60, 153, 149, 98, 219, 192, 221, 52, 245, 209, 87, 39, 252, 41, 21, 68, 78, 110, 131, 249, 162};

.visible .entry _Z13processVolumePfiii(
	.param .u64 .ptr .align 1 _Z13processVolumePfiii_param_0,
	.param .u32 _Z13processVolumePfiii_param_1,
	.param .u32 _Z13processVolumePfiii_param_2,
	.param .u32 _Z13processVolumePfiii_param_3
)
{
	.local .align 4 .b8 	__local_depot0[28];
	.reg .b64 	%SP;
	.reg .b64 	%SPL;
	.reg .pred 	%p<21>;
	.reg .b32 	%r<98>;
	.reg .b32 	%f<73>;
	.reg .b64 	%rd<43>;
	.reg .b64 	%fd<5>;

	mov.u64 	%SPL, __local_depot0;
	ld.param.u64 	%rd16, [_Z13processVolumePfiii_param_0];
	ld.param.u32 	%r33, [_Z13processVolumePfiii_param_1];
	ld.param.u32 	%r35, [_Z13processVolumePfiii_param_2];
	ld.param.u32 	%r36, [_Z13processVolumePfiii_param_3];
	add.u64 	%rd1, %SPL, 0;
	mov.u32 	%r37, %ctaid.x;
	mov.u32 	%r38, %ntid.x;
	mov.u32 	%r39, %tid.x;
	mad.lo.s32 	%r1, %r37, %r38, %r39;
	mov.u32 	%r40, %ctaid.y;
	mov.u32 	%r41, %ntid.y;
	mov.u32 	%r42, %tid.y;
	mad.lo.s32 	%r43, %r40, %r41, %r42;
	mov.u32 	%r44, %ctaid.z;
	mov.u32 	%r45, %ntid.z;
	mov.u32 	%r46, %tid.z;
	mad.lo.s32 	%r3, %r44, %r45, %r46;
	setp.ge.s32 	%p1, %r1, %r33;
	setp.ge.s32 	%p2, %r43, %r35;
	or.pred  	%p3, %p1, %p2;
	setp.ge.s32 	%p4, %r3, %r36;
	or.pred  	%p5, %p3, %p4;
	@%p5 bra 	$L__BB0_18;
	mad.lo.s32 	%r47, %r35, %r3, %r43;
	mad.lo.s32 	%r4, %r47, %r33, %r1;
	cvt.rn.f32.s32 	%f14, %r1;
	mul.f32 	%f1, %f14, 0f3DCCCCCD;
	mul.f32 	%f15, %f1, 0f3F22F983;
	cvt.rni.s32.f32 	%r93, %f15;
	cvt.rn.f32.s32 	%f16, %r93;
	fma.rn.f32 	%f17, %f16, 0fBFC90FDA, %f1;
	fma.rn.f32 	%f18, %f16, 0fB3A22168, %f17;
	fma.rn.f32 	%f71, %f16, 0fA7C234C5, %f18;
	abs.f32 	%f3, %f1;
	setp.ltu.f32 	%p6, %f3, 0f47CE4780;
	@%p6 bra 	$L__BB0_9;
	setp.neu.f32 	%p7, %f3, 0f7F800000;
	@%p7 bra 	$L__BB0_4;
	mov.f32 	%f21, 0f00000000;
	mul.rn.f32 	%f71, %f1, %f21;
	mov.b32 	%r93, 0;
	bra.uni 	$L__BB0_9;
$L__BB0_4:
	mov.b32 	%r6, %f1;
	shl.b32 	%r49, %r6, 8;
	or.b32  	%r7, %r49, -2147483648;
	mov.b64 	%rd39, 0;
	mov.b32 	%r90, 0;
	mov.u64 	%rd37, __cudart_i2opi_f;
	mov.u64 	%rd38, %rd1;
$L__BB0_5:
	.pragma "nounroll";
	ld.global.nc.u32 	%r50, [%rd37];
	mad.wide.u32 	%rd20, %r50, %r7, %rd39;
	shr.u64 	%rd39, %rd20, 32;
	st.local.u32 	[%rd38], %rd20;
	add.s32 	%r90, %r90, 1;
	add.s64 	%rd38, %rd38, 4;
	add.s64 	%rd37, %rd37, 4;
	setp.ne.s32 	%p8, %r90, 6;
	@%p8 bra 	$L__BB0_5;
	shr.u32 	%r51, %r6, 23;
	st.local.u32 	[%rd1+24], %rd39;
	and.b32  	%r10, %r51, 31;
	and.b32  	%r52, %r51, 224;
	add.s32 	%r53, %r52, -128;
	shr.u32 	%r54, %r53, 5;
	mul.wide.u32 	%rd21, %r54, 4;
	sub.s64 	%rd8, %rd1, %rd21;
	ld.local.u32 	%r91, [%rd8+24];
	ld.local.u32 	%r92, [%rd8+20];
	setp.eq.s32 	%p9, %r10, 0;
	@%p9 bra 	$L__BB0_8;
	shf.l.wrap.b32 	%r91, %r92, %r91, %r10;
	ld.local.u32 	%r55, [%rd8+16];
	shf.l.wrap.b32 	%r92, %r55, %r92, %r10;
$L__BB0_8:
	shr.u32 	%r56, %r91, 30;
	shf.l.wrap.b32 	%r57, %r92, %r91, 2;
	shl.b32 	%r58, %r92, 2;
	shr.u32 	%r59, %r57, 31;
	add.s32 	%r60, %r59, %r56;
	neg.s32 	%r61, %r60;
	setp.lt.s32 	%p10, %r6, 0;
	selp.b32 	%r93, %r61, %r60, %p10;
	xor.b32  	%r62, %r57, %r6;
	shr.s32 	%r63, %r57, 31;
	xor.b32  	%r64, %r63, %r57;
	xor.b32  	%r65, %r63, %r58;
	cvt.u64.u32 	%rd22, %r64;
	shl.b64 	%rd23, %rd22, 32;
	cvt.u64.u32 	%rd24, %r65;
	or.b64  	%rd25, %rd23, %rd24;
	cvt.rn.f64.s64 	%fd1, %rd25;
	mul.f64 	%fd2, %fd1, 0d3BF921FB54442D19;
	cvt.rn.f32.f64 	%f19, %fd2;
	neg.f32 	%f20, %f19;
	setp.lt.s32 	%p11, %r62, 0;
	selp.f32 	%f71, %f20, %f19, %p11;
$L__BB0_9:
	mul.rn.f32 	%f22, %f71, %f71;
	and.b32  	%r67, %r93, 1;
	setp.eq.b32 	%p12, %r67, 1;
	selp.f32 	%f23, 0f3F800000, %f71, %p12;
	fma.rn.f32 	%f24, %f22, %f23, 0f00000000;
	fma.rn.f32 	%f25, %f22, 0f37CBAC00, 0fBAB607ED;
	selp.f32 	%f26, %f25, 0fB94D4153, %p12;
	selp.f32 	%f27, 0f3D2AAABB, 0f3C0885E4, %p12;
	fma.rn.f32 	%f28, %f26, %f22, %f27;
	selp.f32 	%f29, 0fBEFFFFFF, 0fBE2AAAA8, %p12;
	fma.rn.f32 	%f30, %f28, %f22, %f29;
	fma.rn.f32 	%f31, %f30, %f24, %f23;
	and.b32  	%r68, %r93, 2;
	setp.eq.s32 	%p13, %r68, 0;
	mov.f32 	%f32, 0f00000000;
	sub.f32 	%f33, %f32, %f31;
	selp.f32 	%f7, %f31, %f33, %p13;
	cvt.rn.f32.u32 	%f34, %r43;
	mul.f32 	%f8, %f34, 0f3DCCCCCD;
	mul.f32 	%f35, %f8, 0f3F22F983;
	cvt.rni.s32.f32 	%r97, %f35;
	cvt.rn.f32.s32 	%f36, %r97;
	fma.rn.f32 	%f37, %f36, 0fBFC90FDA, %f8;
	fma.rn.f32 	%f38, %f36, 0fB3A22168, %f37;
	fma.rn.f32 	%f72, %f36, 0fA7C234C5, %f38;
	abs.f32 	%f10, %f8;
	setp.ltu.f32 	%p14, %f10, 0f47CE4780;
	@%p14 bra 	$L__BB0_17;
	setp.neu.f32 	%p15, %f10, 0f7F800000;
	@%p15 bra 	$L__BB0_12;
	mov.f32 	%f41, 0f00000000;
	mul.rn.f32 	%f72, %f8, %f41;
	mov.b32 	%r97, 0;
	bra.uni 	$L__BB0_17;
$L__BB0_12:
	mov.b32 	%r20, %f8;
	shl.b32 	%r70, %r20, 8;
	or.b32  	%r21, %r70, -2147483648;
	mov.b64 	%rd42, 0;
	mov.b32 	%r94, 0;
	mov.u64 	%rd40, __cudart_i2opi_f;
	mov.u64 	%rd41, %rd1;
$L__BB0_13:
	.pragma "nounroll";
	ld.global.nc.u32 	%r71, [%rd40];
	mad.wide.u32 	%rd28, %r71, %r21, %rd42;
	shr.u64 	%rd42, %rd28, 32;
	st.local.u32 	[%rd41], %rd28;
	add.s32 	%r94, %r94, 1;
	add.s64 	%rd41, %rd41, 4;
	add.s64 	%rd40, %rd40, 4;
	setp.ne.s32 	%p16, %r94, 6;
	@%p16 bra 	$L__BB0_13;
	shr.u32 	%r72, %r20, 23;
	st.local.u32 	[%rd1+24], %rd42;
	and.b32  	%r24, %r72, 31;
	add.s32 	%r73, %r72, -128;
	shr.u32 	%r74, %r73, 5;
	mul.wide.u32 	%rd29, %r74, 4;
	sub.s64 	%rd15, %rd1, %rd29;
	ld.local.u32 	%r95, [%rd15+24];
	ld.local.u32 	%r96, [%rd15+20];
	setp.eq.s32 	%p17, %r24, 0;
	@%p17 bra 	$L__BB0_16;
	shf.l.wrap.b32 	%r95, %r96, %r95, %r24;
	ld.local.u32 	%r75, [%rd15+16];
	shf.l.wrap.b32 	%r96, %r75, %r96, %r24;
$L__BB0_16:
	shr.u32 	%r76, %r95, 30;
	shf.l.wrap.b32 	%r77, %r96, %r95, 2;
	shl.b32 	%r78, %r96, 2;
	shr.u32 	%r79, %r77, 31;
	add.s32 	%r97, %r79, %r76;
	shr.s32 	%r80, %r77, 31;
	xor.b32  	%r81, %r80, %r77;
	xor.b32  	%r82, %r80, %r78;
	cvt.u64.u32 	%rd30, %r81;
	shl.b64 	%rd31, %rd30, 32;
	cvt.u64.u32 	%rd32, %r82;
	or.b64  	%rd33, %rd31, %rd32;
	cvt.rn.f64.s64 	%fd3, %rd33;
	mul.f64 	%fd4, %fd3, 0d3BF921FB54442D19;
	cvt.rn.f32.f64 	%f39, %fd4;
	neg.f32 	%f40, %f39;
	setp.lt.s32 	%p18, %r77, 0;
	selp.f32 	%f72, %f40, %f39, %p18;
$L__BB0_17:
	add.s32 	%r84, %r97, 1;
	mul.rn.f32 	%f42, %f72, %f72;
	and.b32  	%r85, %r97, 1;
	setp.eq.b32 	%p19, %r85, 1;
	selp.f32 	%f43, %f72, 0f3F800000, %p19;
	fma.rn.f32 	%f44, %f42, %f43, 0f00000000;
	fma.rn.f32 	%f45, %f42, 0f37CBAC00, 0fBAB607ED;
	selp.f32 	%f46, 0fB94D4153, %f45, %p19;
	selp.f32 	%f47, 0f3C0885E4, 0f3D2AAABB, %p19;
	fma.rn.f32 	%f48, %f46, %f42, %f47;
	selp.f32 	%f49, 0fBE2AAAA8, 0fBEFFFFFF, %p19;
	fma.rn.f32 	%f50, %f48, %f42, %f49;
	fma.rn.f32 	%f51, %f50, %f44, %f43;
	and.b32  	%r86, %r84, 2;
	setp.eq.s32 	%p20, %r86, 0;
	mov.f32 	%f52, 0f00000000;
	sub.f32 	%f53, %f52, %f51;
	selp.f32 	%f54, %f51, %f53, %p20;
	mul.f32 	%f55, %f7, %f54;
	neg.s32 	%r87, %r3;
	cvt.rn.f32.s32 	%f56, %r87;
	div.rn.f32 	%f57, %f56, 0f41200000;
	fma.rn.f32 	%f58, %f57, 0f3BBB989D, 0f3F000000;
	cvt.sat.f32.f32 	%f59, %f58;
	mov.f32 	%f60, 0f4B400001;
	mov.f32 	%f61, 0f437C0000;
	fma.rm.f32 	%f62, %f59, %f61, %f60;
	add.f32 	%f63, %f62, 0fCB40007F;
	neg.f32 	%f64, %f63;
	fma.rn.f32 	%f65, %f57, 0f3FB8AA3B, %f64;
	fma.rn.f32 	%f66, %f57, 0f32A57060, %f65;
	mov.b32 	%r88, %f62;
	shl.b32 	%r89, %r88, 23;
	mov.b32 	%f67, %r89;
	ex2.approx.ftz.f32 	%f68, %f66;
	mul.f32 	%f69, %f68, %f67;
	mul.f32 	%f70, %f69, %f55;
	cvta.to.global.u64 	%rd34, %rd16;
	mul.wide.s32 	%rd35, %r4, 4;
	add.s64 	%rd36, %rd34, %rd35;
	st.global.f32 	[%rd36], %f70;
$L__BB0_18:
	ret;

}


// ===== COMPILED SASS (sm_100) =====

	.target	sm_100

	.elftype	@"ET_EXEC"


//--------------------- .note.nv.tkinfo           --------------------------
	.section	.note.nv.tkinfo,"",@"SHT_NOTE"
	.sectionflags	@"SHF_NOTE_NV_TKINFO"
	.tkinfo
        /*0018*/ 	.word	0x00000002
        /*0030*/ 	.string	""
        /*0030*/ 	.string	"ptxas"
        /*0030*/ 	.string	"Cuda compilation tools, release 13.0, V13.0.88"
        /*0030*/ 	.string	"Build cuda_13.0.r13.0/compiler.36424714_0"
        /*0030*/ 	.string	"-arch sm_100 -m 64 "



//--------------------- .note.nv.cuinfo           --------------------------
	.section	.note.nv.cuinfo,"",@"SHT_NOTE"
	.sectionflags	@"SHF_NOTE_NV_CUINFO"
        /*0018*/ 	.short	0x0002
        /*001a*/ 	.short	0x0064
        /*001c*/ 	.short	0x0082
	.zero		2


//--------------------- .nv.info                  --------------------------
	.section	.nv.info,"",@"SHT_CUDA_INFO"
	.align	4


	//----- nvinfo : EIATTR_REGCOUNT
	.align		4
        /*0000*/ 	.byte	0x04, 0x2f
        /*0002*/ 	.short	(.L_2 - .L_1)
	.align		4
.L_1:
        /*0004*/ 	.word	index@(_Z13processVolumePfiii)
        /*0008*/ 	.word	0x00000015


	//----- nvinfo : EIATTR_FRAME_SIZE
	.align		4
.L_2:
        /*000c*/ 	.byte	0x04, 0x11
        /*000e*/ 	.short	(.L_4 - .L_3)
	.align		4
.L_3:
        /*0010*/ 	.word	index@($__internal_0_$__cuda_sm3x_div_rn_noftz_f32_slowpath)
        /*0014*/ 	.word	0x00000000


	//----- nvinfo : EIATTR_FRAME_SIZE
	.align		4
.L_4:
        /*0018*/ 	.byte	0x04, 0x11
        /*001a*/ 	.short	(.L_6 - .L_5)
	.align		4
.L_5:
        /*001c*/ 	.word	index@(_Z13processVolumePfiii)
        /*0020*/ 	.word	0x00000000


	//----- nvinfo : EIATTR_MIN_STACK_SIZE
	.align		4
.L_6:
        /*0024*/ 	.byte	0x04, 0x12
        /*0026*/ 	.short	(.L_8 - .L_7)
	.align		4
.L_7:
        /*0028*/ 	.word	index@(_Z13processVolumePfiii)
        /*002c*/ 	.word	0x00000000
.L_8:


//--------------------- .nv.compat                --------------------------
	.section	.nv.compat,"",@"SHT_CUDA_COMPAT_INFO"
	.align	4
        /*0000*/ 	.byte	0x02, 0x09, 0x00, 0x00, 0x02, 0x02, 0x01, 0x00, 0x02, 0x05, 0x05, 0x00, 0x03, 0x07, 0x01, 0x01
        /*0010*/ 	.byte	0x02, 0x03, 0x00, 0x00, 0x02, 0x06, 0x01, 0x00, 0x04, 0x0b, 0x08, 0x00, 0x01, 0x00, 0x00, 0x00
        /*0020*/ 	.byte	0x00, 0x00, 0x00, 0x00


//--------------------- .nv.info._Z13processVolumePfiii --------------------------
	.section	.nv.info._Z13processVolumePfiii,"",@"SHT_CUDA_INFO"
	.sectionflags	@""
	.align	4


	//----- nvinfo : EIATTR_CUDA_API_VERSION
	.align		4
        /*0000*/ 	.byte	0x04, 0x37
        /*0002*/ 	.short	(.L_10 - .L_9)
.L_9:
        /*0004*/ 	.word	0x00000082


	//----- nvinfo : EIATTR_KPARAM_INFO
	.align		4
.L_10:
        /*0008*/ 	.byte	0x04, 0x17
        /*000a*/ 	.short	(.L_12 - .L_11)
.L_11:
        /*000c*/ 	.word	0x00000000
        /*0010*/ 	.short	0x0003
        /*0012*/ 	.short	0x0010
        /*0014*/ 	.byte	0x00, 0xf0, 0x11, 0x00


	//----- nvinfo : EIATTR_KPARAM_INFO
	.align		4
.L_12:
        /*0018*/ 	.byte	0x04, 0x17
        /*001a*/ 	.short	(.L_14 - .L_13)
.L_13:
        /*001c*/ 	.word	0x00000000
        /*0020*/ 	.short	0x0002
        /*0022*/ 	.short	0x000c
        /*0024*/ 	.byte	0x00, 0xf0, 0x11, 0x00


	//----- nvinfo : EIATTR_KPARAM_INFO
	.align		4
.L_14:
        /*0028*/ 	.byte	0x04, 0x17
        /*002a*/ 	.short	(.L_16 - .L_15)
.L_15:
        /*002c*/ 	.word	0x00000000
        /*0030*/ 	.short	0x0001
        /*0032*/ 	.short	0x0008
        /*0034*/ 	.byte	0x00, 0xf0, 0x11, 0x00


	//----- nvinfo : EIATTR_KPARAM_INFO
	.align		4
.L_16:
        /*0038*/ 	.byte	0x04, 0x17
        /*003a*/ 	.short	(.L_18 - .L_17)
.L_17:
        /*003c*/ 	.word	0x00000000
        /*0040*/ 	.short	0x0000
        /*0042*/ 	.short	0x0000
        /*0044*/ 	.byte	0x00, 0xf5, 0x21, 0x00


	//----- nvinfo : EIATTR_SPARSE_MMA_MASK
	.align		4
.L_18:
        /*0048*/ 	.byte	0x03, 0x50
        /*004a*/ 	.short	0x0000


	//----- nvinfo : EIATTR_MAXREG_COUNT
	.align		4
        /*004c*/ 	.byte	0x03, 0x1b
        /*004e*/ 	.short	0x00ff


	//----- nvinfo : EIATTR_MERCURY_ISA_VERSION
	.align		4
        /*0050*/ 	.byte	0x03, 0x5f
        /*0052*/ 	.short	0x0101


	//----- nvinfo : EIATTR_VRC_CTA_INIT_COUNT
	.align		4
        /*0054*/ 	.byte	0x02, 0x4a
	.zero		1
	.zero		1


	//----- nvinfo : EIATTR_EXIT_INSTR_OFFSETS
	.align		4
        /*0058*/ 	.byte	0x04, 0x1c
        /*005a*/ 	.short	(.L_20 - .L_19)


	//   ....[0]....
.L_19:
        /*005c*/ 	.word	0x00000120


	//   ....[1]....
        /*0060*/ 	.word	0x00001260


	//----- nvinfo : EIATTR_CRS_STACK_SIZE
	.align		4
.L_20:
        /*0064*/ 	.byte	0x04, 0x1e
        /*0066*/ 	.short	(.L_22 - .L_21)
.L_21:
        /*0068*/ 	.word	0x00000000


	//----- nvinfo : EIATTR_CBANK_PARAM_SIZE
	.align		4
.L_22:
        /*006c*/ 	.byte	0x03, 0x19
        /*006e*/ 	.short	0x0014


	//----- nvinfo : EIATTR_PARAM_CBANK
	.align		4
        /*0070*/ 	.byte	0x04, 0x0a
        /*0072*/ 	.short	(.L_24 - .L_23)
	.align		4
.L_23:
        /*0074*/ 	.word	index@(.nv.constant0._Z13processVolumePfiii)
        /*0078*/ 	.short	0x0380
        /*007a*/ 	.short	0x0014


	//----- nvinfo : EIATTR_SW_WAR
	.align		4
.L_24:
        /*007c*/ 	.byte	0x04, 0x36
        /*007e*/ 	.short	(.L_26 - .L_25)
.L_25:
        /*0080*/ 	.word	0x00000008
.L_26:


//--------------------- .nv.callgraph             --------------------------
	.section	.nv.callgraph,"",@"SHT_CUDA_CALLGRAPH"
	.align	4
	.sectionentsize	8
	.align		4
        /*0000*/ 	.word	0x00000000
	.align		4
        /*0004*/ 	.word	0xffffffff
	.align		4
        /*0008*/ 	.word	0x00000000
	.align		4
        /*000c*/ 	.word	0xfffffffe
	.align		4
        /*0010*/ 	.word	0x00000000
	.align		4
        /*0014*/ 	.word	0xfffffffd
	.align		4
        /*0018*/ 	.word	0x00000000
	.align		4
        /*001c*/ 	.word	0xfffffffc


//--------------------- .nv.constant4             --------------------------
	.section	.nv.constant4,"a",@progbits
	.align	8
	.align		8
.nv.constant4:
        /*0000*/ 	.dword	__cudart_i2opi_f


//--------------------- .text._Z13processVolumePfiii --------------------------
	.section	.text._Z13processVolumePfiii,"ax",@progbits
	.align	128
        .global         _Z13processVolumePfiii
        .type           _Z13processVolumePfiii,@function
        .size           _Z13processVolumePfiii,(.L_x_25 - _Z13processVolumePfiii)
        .other          _Z13processVolumePfiii,@"STO_CUDA_ENTRY STV_DEFAULT"
_Z13processVolumePfiii:
.text._Z13processVolumePfiii:
[----:B------:R-:W-:Y:S01]  /*0000*/  LDC R1, c[0x0][0x37c] ;  /* 0x0000df00ff017b82 */ /* 0x000fe20000000800 */
[----:B------:R-:W0:Y:S07]  /*0010*/  S2R R2, SR_TID.Y ;  /* 0x0000000000027919 */ /* 0x000e2e0000002200 */
[----:B------:R-:W1:Y:S01]  /*0020*/  LDC R3, c[0x0][0x360] ;  /* 0x0000d800ff037b82 */ /* 0x000e620000000800 */
[----:B------:R-:W2:Y:S01]  /*0030*/  LDCU.64 UR8, c[0x0][0x388] ;  /* 0x00007100ff0877ac */ /* 0x000ea20008000a00 */
[----:B------:R-:W1:Y:S01]  /*0040*/  S2R R0, SR_TID.X ;  /* 0x0000000000007919 */ /* 0x000e620000002100 */
[----:B------:R-:W3:Y:S01]  /*0050*/  LDCU UR7, c[0x0][0x390] ;  /* 0x00007200ff0777ac */ /* 0x000ee20008000800 */
[----:B------:R-:W4:Y:S04]  /*0060*/  S2R R7, SR_TID.Z ;  /* 0x0000000000077919 */ /* 0x000f280000002300 */
[----:B------:R-:W0:Y:S08]  /*0070*/  S2UR UR5, SR_CTAID.Y ;  /* 0x00000000000579c3 */ /* 0x000e300000002600 */
[----:B------:R-:W0:Y:S08]  /*0080*/  LDC R5, c[0x0][0x364] ;  /* 0x0000d900ff057b82 */ /* 0x000e300000000800 */
[----:B------:R-:W1:Y:S08]  /*0090*/  S2UR UR4, SR_CTAID.X ;  /* 0x00000000000479c3 */ /* 0x000e700000002500 */
[----:B------:R-:W4:Y:S08]  /*00a0*/  S2UR UR6, SR_CTAID.Z ;  /* 0x00000000000679c3 */ /* 0x000f300000002700 */
[----:B------:R-:W4:Y:S01]  /*00b0*/  LDC R4, c[0x0][0x368] ;  /* 0x0000da00ff047b82 */ /* 0x000f220000000800 */
[----:B0-----:R-:W-:-:S05]  /*00c0*/  IMAD R5, R5, UR5, R2 ;  /* 0x0000000505057c24 */ /* 0x001fca000f8e0202 */
[----:B--2---:R-:W-:Y:S01]  /*00d0*/  ISETP.GE.AND P0, PT, R5, UR9, PT ;  /* 0x0000000905007c0c */ /* 0x004fe2000bf06270 */
[----:B-1----:R-:W-:-:S05]  /*00e0*/  IMAD R3, R3, UR4, R0 ;  /* 0x0000000403037c24 */ /* 0x002fca000f8e0200 */
[----:B------:R-:W-:Y:S01]  /*00f0*/  ISETP.GE.OR P0, PT, R3, UR8, P0 ;  /* 0x0000000803007c0c */ /* 0x000fe20008706670 */
[----:B----4-:R-:W-:-:S05]  /*0100*/  IMAD R2, R4, UR6, R7 ;  /* 0x0000000604027c24 */ /* 0x010fca000f8e0207 */
[----:B---3--:R-:W-:-:S13]  /*0110*/  ISETP.GE.OR P0, PT, R2, UR7, P0 ;  /* 0x0000000702007c0c */ /* 0x008fda0008706670 */
[----:B------:R-:W-:Y:S05]  /*0120*/  @P0 EXIT ;  /* 0x000000000000094d */ /* 0x000fea0003800000 */
[----:B------:R-:W-:Y:S01]  /*0130*/  I2FP.F32.S32 R0, R3 ;  /* 0x0000000300007245 */ /* 0x000fe20000201400 */
[----:B------:R-:W-:Y:S01]  /*0140*/  IMAD R4, R2, UR9, R5 ;  /* 0x0000000902047c24 */ /* 0x000fe2000f8e0205 */
[----:B------:R-:W0:Y:S01]  /*0150*/  LDCU.64 UR6, c[0x0][0x358] ;  /* 0x00006b00ff0677ac */ /* 0x000e220008000a00 */
[----:B------:R-:W-:Y:S02]  /*0160*/  BSSY.RECONVERGENT B0, `(.L_x_0) ;  /* 0x000006b000007945 */ /* 0x000fe40003800200 */
[----:B------:R-:W-:Y:S01]  /*0170*/  FMUL R0, R0, 0.10000000149011611938 ;  /* 0x3dcccccd00007820 */ /* 0x000fe20000400000 */
[----:B------:R-:W-:-:S03]  /*0180*/  IMAD R3, R4, UR8, R3 ;  /* 0x0000000804037c24 */ /* 0x000fc6000f8e0203 */
[C---:B------:R-:W-:Y:S01]  /*0190*/  FMUL R7, R0.reuse, 0.63661974668502807617 ;  /* 0x3f22f98300077820 */ /* 0x040fe20000400000 */
[----:B------:R-:W-:-:S05]  /*01a0*/  FSETP.GE.AND P0, PT, |R0|, 105615, PT ;  /* 0x47ce47800000780b */ /* 0x000fca0003f06200 */
[----:B------:R-:W1:Y:S02]  /*01b0*/  F2I.NTZ R7, R7 ;  /* 0x0000000700077305 */ /* 0x000e640000203100 */
[----:B-1----:R-:W-:-:S05]  /*01c0*/  I2FP.F32.S32 R9, R7 ;  /* 0x0000000700097245 */ /* 0x002fca0000201400 */
[----:B------:R-:W-:-:S04]  /*01d0*/  FFMA R6, R9, -1.5707962512969970703, R0 ;  /* 0xbfc90fda09067823 */ /* 0x000fc80000000000 */
[----:B------:R-:W-:-:S04]  /*01e0*/  FFMA R6, R9, -7.5497894158615963534e-08, R6 ;  /* 0xb3a2216809067823 */ /* 0x000fc80000000006 */
[----:B------:R-:W-:Y:S01]  /*01f0*/  FFMA R11, R9, -5.3903029534742383927e-15, R6 ;  /* 0xa7c234c5090b7823 */ /* 0x000fe20000000006 */
[----:B0-----:R-:W-:Y:S06]  /*0200*/  @!P0 BRA `(.L_x_1) ;  /* 0x0000000400808947 */ /* 0x001fec0003800000 */
[----:B------:R-:W-:-:S13]  /*0210*/  FSETP.NEU.AND P0, PT, |R0|, +INF , PT ;  /* 0x7f8000000000780b */ /* 0x000fda0003f0d200 */
[----:B------:R-:W-:Y:S01]  /*0220*/  @!P0 FMUL R11, RZ, R0 ;  /* 0x00000000ff0b8220 */ /* 0x000fe20000400000 */
[----:B------:R-:W-:Y:S01]  /*0230*/  @!P0 IMAD.MOV.U32 R7, RZ, RZ, RZ ;  /* 0x000000ffff078224 */ /* 0x000fe200078e00ff */
[----:B------:R-:W-:Y:S06]  /*0240*/  @!P0 BRA `(.L_x_1) ;  /* 0x0000000400708947 */ /* 0x000fec0003800000 */
[----:B------:R-:W-:Y:S01]  /*0250*/  IMAD.SHL.U32 R4, R0, 0x100, RZ ;  /* 0x0000010000047824 */ /* 0x000fe200078e00ff */
[----:B------:R-:W0:Y:S01]  /*0260*/  LDCU.64 UR8, c[0x4][URZ] ;  /* 0x01000000ff0877ac */ /* 0x000e220008000a00 */
[----:B------:R-:W-:Y:S02]  /*0270*/  IMAD.MOV.U32 R6, RZ, RZ, RZ ;  /* 0x000000ffff067224 */ /* 0x000fe400078e00ff */
[----:B------:R-:W-:Y:S01]  /*0280*/  IMAD.MOV.U32 R11, RZ, RZ, RZ ;  /* 0x000000ffff0b7224 */ /* 0x000fe200078e00ff */
[----:B------:R-:W-:Y:S01]  /*0290*/  LOP3.LUT R7, R4, 0x80000000, RZ, 0xfc, !PT ;  /* 0x8000000004077812 */ /* 0x000fe200078efcff */
[----:B------:R-:W-:Y:S01]  /*02a0*/  UMOV UR5, URZ ;  /* 0x000000ff00057c82 */ /* 0x000fe20008000000 */
[----:B------:R-:W-:-:S05]  /*02b0*/  UMOV UR4, URZ ;  /* 0x000000ff00047c82 */ /* 0x000fca0008000000 */
.L_x_2:
[----:B0-----:R-:W-:Y:S01]  /*02c0*/  IMAD.U32 R12, RZ, RZ, UR8 ;  /* 0x00000008ff0c7e24 */ /* 0x001fe2000f8e00ff */
[----:B------:R-:W-:-:S05]  /*02d0*/  MOV R13, UR9 ;  /* 0x00000009000d7c02 */ /* 0x000fca0008000f00 */
[----:B------:R-:W2:Y:S01]  /*02e0*/  LDG.E.CONSTANT R8, desc[UR6][R12.64] ;  /* 0x000000060c087981 */ /* 0x000ea2000c1e9900 */
[----:B------:R-:W-:Y:S01]  /*02f0*/  UIADD3 UR4, UPT, UPT, UR4, 0x1, URZ ;  /* 0x0000000104047890 */ /* 0x000fe2000fffe0ff */
[C---:B------:R-:W-:Y:S01]  /*0300*/  ISETP.EQ.AND P0, PT, R11.reuse, RZ, PT ;  /* 0x000000ff0b00720c */ /* 0x040fe20003f02270 */
[----:B------:R-:W-:Y:S01]  /*0310*/  UIADD3 UR8, UP1, UPT, UR8, 0x4, URZ ;  /* 0x0000000408087890 */ /* 0x000fe2000ff3e0ff */
[C---:B------:R-:W-:Y:S01]  /*0320*/  ISETP.EQ.AND P1, PT, R11.reuse, 0x4, PT ;  /* 0x000000040b00780c */ /* 0x040fe20003f22270 */
[----:B------:R-:W-:Y:S01]  /*0330*/  UISETP.NE.AND UP0, UPT, UR4, 0x6, UPT ;  /* 0x000000060400788c */ /* 0x000fe2000bf05270 */
[C---:B------:R-:W-:Y:S01]  /*0340*/  ISETP.EQ.AND P2, PT, R11.reuse, 0x8, PT ;  /* 0x000000080b00780c */ /* 0x040fe20003f42270 */
[----:B------:R-:W-:Y:S01]  /*0350*/  UIADD3.X UR9, UPT, UPT, URZ, UR9, URZ, UP1, !UPT ;  /* 0x00000009ff097290 */ /* 0x000fe20008ffe4ff */
[C---:B------:R-:W-:Y:S02]  /*0360*/  ISETP.EQ.AND P3, PT, R11.reuse, 0xc, PT ;  /* 0x0000000c0b00780c */ /* 0x040fe40003f62270 */
[----:B------:R-:W-:-:S02]  /*0370*/  ISETP.EQ.AND P4, PT, R11, 0x10, PT ;  /* 0x000000100b00780c */ /* 0x000fc40003f82270 */
[C---:B------:R-:W-:Y:S01]  /*0380*/  ISETP.EQ.AND P5, PT, R11.reuse, 0x14, PT ;  /* 0x000000140b00780c */ /* 0x040fe20003fa2270 */
[----:B------:R-:W-:Y:S02]  /*0390*/  VIADD R11, R11, 0x4 ;  /* 0x000000040b0b7836 */ /* 0x000fe40000000000 */
[----:B--2---:R-:W-:-:S03]  /*03a0*/  IMAD.WIDE.U32 R8, R8, R7, RZ ;  /* 0x0000000708087225 */ /* 0x004fc600078e00ff */
[----:B------:R-:W-:-:S04]  /*03b0*/  IADD3 R8, P6, PT, R8, R6, RZ ;  /* 0x0000000608087210 */ /* 0x000fc80007fde0ff */
[----:B------:R-:W-:Y:S01]  /*03c0*/  IADD3.X R6, PT, PT, R9, UR5, RZ, P6, !PT ;  /* 0x0000000509067c10 */ /* 0x000fe2000b7fe4ff */
[--C-:B------:R-:W-:Y:S02]  /*03d0*/  @P0 IMAD.MOV.U32 R4, RZ, RZ, R8.reuse ;  /* 0x000000ffff040224 */ /* 0x100fe400078e0008 */
[----:B------:R-:W-:Y:S01]  /*03e0*/  @P5 MOV R10, R8 ;  /* 0x00000008000a5202 */ /* 0x000fe20000000f00 */
[--C-:B------:R-:W-:Y:S02]  /*03f0*/  @P1 IMAD.MOV.U32 R14, RZ, RZ, R8.reuse ;  /* 0x000000ffff0e1224 */ /* 0x100fe400078e0008 */
[--C-:B------:R-:W-:Y:S02]  /*0400*/  @P2 IMAD.MOV.U32 R15, RZ, RZ, R8.reuse ;  /* 0x000000ffff0f2224 */ /* 0x100fe400078e0008 */
[--C-:B------:R-:W-:Y:S02]  /*0410*/  @P3 IMAD.MOV.U32 R16, RZ, RZ, R8.reuse ;  /* 0x000000ffff103224 */ /* 0x100fe400078e0008 */
[----:B------:R-:W-:Y:S01]  /*0420*/  @P4 IMAD.MOV.U32 R17, RZ, RZ, R8 ;  /* 0x000000ffff114224 */ /* 0x000fe200078e0008 */
[----:B------:R-:W-:Y:S06]  /*0430*/  BRA.U UP0, `(.L_x_2) ;  /* 0xfffffffd00a07547 */ /* 0x000fec000b83ffff */
[----:B------:R-:W-:Y:S01]  /*0440*/  SHF.R.U32.HI R7, RZ, 0x17, R0 ;  /* 0x00000017ff077819 */ /* 0x000fe20000011600 */
[----:B------:R-:W-:Y:S03]  /*0450*/  BSSY.RECONVERGENT B1, `(.L_x_3) ;  /* 0x0000029000017945 */ /* 0x000fe60003800200 */
[C---:B------:R-:W-:Y:S02]  /*0460*/  LOP3.LUT R8, R7.reuse, 0xe0, RZ, 0xc0, !PT ;  /* 0x000000e007087812 */ /* 0x040fe400078ec0ff */
[----:B------:R-:W-:-:S03]  /*0470*/  LOP3.LUT P6, RZ, R7, 0x1f, RZ, 0xc0, !PT ;  /* 0x0000001f07ff7812 */ /* 0x000fc600078cc0ff */
[----:B------:R-:W-:-:S05]  /*0480*/  VIADD R8, R8, 0xffffff80 ;  /* 0xffffff8008087836 */ /* 0x000fca0000000000 */
[----:B------:R-:W-:-:S05]  /*0490*/  SHF.R.U32.HI R8, RZ, 0x5, R8 ;  /* 0x00000005ff087819 */ /* 0x000fca0000011608 */
[----:B------:R-:W-:-:S05]  /*04a0*/  IMAD.U32 R11, R8, -0x4, RZ ;  /* 0xfffffffc080b7824 */ /* 0x000fca00078e00ff */
[C---:B------:R-:W-:Y:S02]  /*04b0*/  ISETP.EQ.AND P3, PT, R11.reuse, -0x18, PT ;  /* 0xffffffe80b00780c */ /* 0x040fe40003f62270 */
[C---:B------:R-:W-:Y:S02]  /*04c0*/  ISETP.EQ.AND P4, PT, R11.reuse, -0x14, PT ;  /* 0xffffffec0b00780c */ /* 0x040fe40003f82270 */
[C---:B------:R-:W-:Y:S02]  /*04d0*/  ISETP.EQ.AND P2, PT, R11.reuse, -0x10, PT ;  /* 0xfffffff00b00780c */ /* 0x040fe40003f42270 */
[C---:B------:R-:W-:Y:S02]  /*04e0*/  ISETP.EQ.AND P1, PT, R11.reuse, -0xc, PT ;  /* 0xfffffff40b00780c */ /* 0x040fe40003f22270 */
[C---:B------:R-:W-:Y:S02]  /*04f0*/  ISETP.EQ.AND P0, PT, R11.reuse, -0x8, PT ;  /* 0xfffffff80b00780c */ /* 0x040fe40003f02270 */
[----:B------:R-:W-:-:S03]  /*0500*/  ISETP.EQ.AND P5, PT, R11, RZ, PT ;  /* 0x000000ff0b00720c */ /* 0x000fc60003fa2270 */
[--C-:B------:R-:W-:Y:S01]  /*0510*/  @P3 IMAD.MOV.U32 R8, RZ, RZ, R4.reuse ;  /* 0x000000ffff083224 */ /* 0x100fe200078e0004 */
[C---:B------:R-:W-:Y:S01]  /*0520*/  ISETP.EQ.AND P3, PT, R11.reuse, -0x4, PT ;  /* 0xfffffffc0b00780c */ /* 0x040fe20003f62270 */
[----:B------:R-:W-:Y:S01]  /*0530*/  @P4 IMAD.MOV.U32 R9, RZ, RZ, R4 ;  /* 0x000000ffff094224 */ /* 0x000fe200078e0004 */
[----:B------:R-:W-:Y:S01]  /*0540*/  @P4 MOV R8, R14 ;  /* 0x0000000e00084202 */ /* 0x000fe20000000f00 */
[--C-:B------:R-:W-:Y:S01]  /*0550*/  @P2 IMAD.MOV.U32 R8, RZ, RZ, R15.reuse ;  /* 0x000000ffff082224 */ /* 0x100fe200078e000f */
[----:B------:R-:W-:Y:S01]  /*0560*/  ISETP.EQ.AND P4, PT, R11, 0x4, PT ;  /* 0x000000040b00780c */ /* 0x000fe20003f82270 */
[----:B------:R-:W-:Y:S02]  /*0570*/  @P1 IMAD.MOV.U32 R8, RZ, RZ, R16 ;  /* 0x000000ffff081224 */ /* 0x000fe400078e0010 */
[----:B------:R-:W-:Y:S01]  /*0580*/  @P0 MOV R8, R17 ;  /* 0x0000001100080202 */ /* 0x000fe20000000f00 */
[----:B------:R-:W-:Y:S02]  /*0590*/  @P2 IMAD.MOV.U32 R9, RZ, RZ, R14 ;  /* 0x000000ffff092224 */ /* 0x000fe400078e000e */
[----:B------:R-:W-:-:S02]  /*05a0*/  @P1 IMAD.MOV.U32 R9, RZ, RZ, R15 ;  /* 0x000000ffff091224 */ /* 0x000fc400078e000f */
[----:B------:R-:W-:Y:S02]  /*05b0*/  @P0 IMAD.MOV.U32 R9, RZ, RZ, R16 ;  /* 0x000000ffff090224 */ /* 0x000fe400078e0010 */
[----:B------:R-:W-:Y:S02]  /*05c0*/  @P3 IMAD.MOV.U32 R8, RZ, RZ, R10 ;  /* 0x000000ffff083224 */ /* 0x000fe400078e000a */
[----:B------:R-:W-:Y:S02]  /*05d0*/  @P5 IMAD.MOV.U32 R8, RZ, RZ, R6 ;  /* 0x000000ffff085224 */ /* 0x000fe400078e0006 */
[----:B------:R-:W-:Y:S02]  /*05e0*/  @P3 IMAD.MOV.U32 R9, RZ, RZ, R17 ;  /* 0x000000ffff093224 */ /* 0x000fe400078e0011 */
[----:B------:R-:W-:Y:S01]  /*05f0*/  @P5 IMAD.MOV.U32 R9, RZ, RZ, R10 ;  /* 0x000000ffff095224 */ /* 0x000fe200078e000a */
[----:B------:R-:W-:Y:S01]  /*0600*/  MOV R18, R8 ;  /* 0x0000000800127202 */ /* 0x000fe20000000f00 */
[----:B------:R-:W-:Y:S01]  /*0610*/  @P4 IMAD.MOV.U32 R9, RZ, RZ, R6 ;  /* 0x000000ffff094224 */ /* 0x000fe200078e0006 */
[----:B------:R-:W-:Y:S06]  /*0620*/  @!P6 BRA `(.L_x_4) ;  /* 0x00000000002ce947 */ /* 0x000fec0003800000 */
[----:B------:R-:W-:Y:S01]  /*0630*/  @P2 IMAD.MOV.U32 R8, RZ, RZ, R4 ;  /* 0x000000ffff082224 */ /* 0x000fe200078e0004 */
[----:B------:R-:W-:Y:S01]  /*0640*/  LOP3.LUT R7, R7, 0x1f, RZ, 0xc0, !PT ;  /* 0x0000001f07077812 */ /* 0x000fe200078ec0ff */
[----:B------:R-:W-:Y:S02]  /*0650*/  @P1 IMAD.MOV.U32 R8, RZ, RZ, R14 ;  /* 0x000000ffff081224 */ /* 0x000fe400078e000e */
[----:B------:R-:W-:Y:S01]  /*0660*/  @P0 IMAD.MOV.U32 R8, RZ, RZ, R15 ;  /* 0x000000ffff080224 */ /* 0x000fe200078e000f */
[----:B------:R-:W-:Y:S01]  /*0670*/  ISETP.EQ.AND P0, PT, R11, 0x8, PT ;  /* 0x000000080b00780c */ /* 0x000fe20003f02270 */
[----:B------:R-:W-:Y:S01]  /*0680*/  @P3 IMAD.MOV.U32 R8, RZ, RZ, R16 ;  /* 0x000000ffff083224 */ /* 0x000fe200078e0010 */
[----:B------:R-:W-:Y:S01]  /*0690*/  SHF.L.W.U32.HI R18, R9, R7, R18 ;  /* 0x0000000709127219 */ /* 0x000fe20000010e12 */
[----:B------:R-:W-:Y:S01]  /*06a0*/  @P5 IMAD.MOV.U32 R8, RZ, RZ, R17 ;  /* 0x000000ffff085224 */ /* 0x000fe200078e0011 */
[----:B------:R-:W-:-:S09]  /*06b0*/  @P4 MOV R8, R10 ;  /* 0x0000000a00084202 */ /* 0x000fd20000000f00 */
[----:B------:R-:W-:-:S05]  /*06c0*/  @P0 IMAD.MOV.U32 R8, RZ, RZ, R6 ;  /* 0x000000ffff080224 */ /* 0x000fca00078e0006 */
[----:B------:R-:W-:-:S07]  /*06d0*/  SHF.L.W.U32.HI R9, R8, R7, R9 ;  /* 0x0000000708097219 */ /* 0x000fce0000010e09 */
.L_x_4:
[----:B------:R-:W-:Y:S05]  /*06e0*/  BSYNC.RECONVERGENT B1 ;  /* 0x0000000000017941 */ /* 0x000fea0003800200 */
.L_x_3:
[C---:B------:R-:W-:Y:S01]  /*06f0*/  SHF.L.W.U32.HI R11, R9.reuse, 0x2, R18 ;  /* 0x00000002090b7819 */ /* 0x040fe20000010e12 */
[----:B------:R-:W-:Y:S01]  /*0700*/  IMAD.SHL.U32 R9, R9, 0x4, RZ ;  /* 0x0000000409097824 */ /* 0x000fe200078e00ff */
[----:B------:R-:W-:Y:S01]  /*0710*/  UMOV UR4, 0x54442d19 ;  /* 0x54442d1900047882 */ /* 0x000fe20000000000 */
[----:B------:R-:W-:Y:S01]  /*0720*/  UMOV UR5, 0x3bf921fb ;  /* 0x3bf921fb00057882 */ /* 0x000fe20000000000 */
[----:B------:R-:W-:Y:S02]  /*0730*/  SHF.R.S32.HI R6, RZ, 0x1f, R11 ;  /* 0x0000001fff067819 */ /* 0x000fe4000001140b */
[----:B------:R-:W-:Y:S02]  /*0740*/  ISETP.GE.AND P0, PT, R0, RZ, PT ;  /* 0x000000ff0000720c */ /* 0x000fe40003f06270 */
[C---:B------:R-:W-:Y:S02]  /*0750*/  LOP3.LUT R12, R6.reuse, R9, RZ, 0x3c, !PT ;  /* 0x00000009060c7212 */ /* 0x040fe400078e3cff */
[----:B------:R-:W-:-:S02]  /*0760*/  LOP3.LUT R13, R6, R11, RZ, 0x3c, !PT ;  /* 0x0000000b060d7212 */ /* 0x000fc400078e3cff */
[----:B------:R-:W-:Y:S02]  /*0770*/  LOP3.LUT R0, R11, R0, RZ, 0x3c, !PT ;  /* 0x000000000b007212 */ /* 0x000fe400078e3cff */
[----:B------:R-:W0:Y:S02]  /*0780*/  I2F.F64.S64 R6, R12 ;  /* 0x0000000c00067312 */ /* 0x000e240000301c00 */
[----:B------:R-:W-:Y:S01]  /*0790*/  ISETP.GE.AND P1, PT, R0, RZ, PT ;  /* 0x000000ff0000720c */ /* 0x000fe20003f26270 */
[----:B0-----:R-:W-:Y:S01]  /*07a0*/  DMUL R8, R6, UR4 ;  /* 0x0000000406087c28 */ /* 0x001fe20008000000 */
[----:B------:R-:W-:-:S04]  /*07b0*/  SHF.R.U32.HI R7, RZ, 0x1e, R18 ;  /* 0x0000001eff077819 */ /* 0x000fc80000011612 */
[----:B------:R-:W-:-:S05]  /*07c0*/  LEA.HI R7, R11, R7, RZ, 0x1 ;  /* 0x000000070b077211 */ /* 0x000fca00078f08ff */
[----:B------:R-:W0:Y:S01]  /*07d0*/  F2F.F32.F64 R8, R8 ;  /* 0x0000000800087310 */ /* 0x000e220000301000 */
[----:B------:R-:W-:-:S04]  /*07e0*/  IMAD.MOV R0, RZ, RZ, -R7 ;  /* 0x000000ffff007224 */ /* 0x000fc800078e0a07 */
[----:B------:R-:W-:Y:S01]  /*07f0*/  @!P0 IMAD.MOV.U32 R7, RZ, RZ, R0 ;  /* 0x000000ffff078224 */ /* 0x000fe200078e0000 */
[----:B0-----:R-:W-:-:S07]  /*0800*/  FSEL R11, -R8, R8, !P1 ;  /* 0x00000008080b7208 */ /* 0x001fce0004800100 */
.L_x_1:
[----:B------:R-:W-:Y:S05]  /*0810*/  BSYNC.RECONVERGENT B0 ;  /* 0x0000000000007941 */ /* 0x000fea0003800200 */
.L_x_0:
[----:B------:R-:W-:Y:S01]  /*0820*/  I2FP.F32.U32 R6, R5 ;  /* 0x0000000500067245 */ /* 0x000fe20000201000 */
[----:B------:R-:W-:Y:S02]  /*0830*/  IMAD.MOV.U32 R5, RZ, RZ, 0x37cbac00 ;  /* 0x37cbac00ff057424 */ /* 0x000fe400078e00ff */
[----:B------:R-:W-:Y:S01]  /*0840*/  FMUL R9, R11, R11 ;  /* 0x0000000b0b097220 */ /* 0x000fe20000400000 */
[----:B------:R-:W-:Y:S01]  /*0850*/  LOP3.LUT R12, R7, 0x1, RZ, 0xc0, !PT ;  /* 0x00000001070c7812 */ /* 0x000fe200078ec0ff */
[----:B------:R-:W-:Y:S02]  /*0860*/  IMAD.MOV.U32 R18, RZ, RZ, 0x3effffff ;  /* 0x3effffffff127424 */ /* 0x000fe400078e00ff */
[----:B------:R-:W-:Y:S01]  /*0870*/  FMUL R6, R6, 0.10000000149011611938 ;  /* 0x3dcccccd06067820 */ /* 0x000fe20000400000 */
[----:B------:R-:W-:Y:S01]  /*0880*/  FFMA R0, R9, R5, -0.0013887860113754868507 ;  /* 0xbab607ed09007423 */ /* 0x000fe20000000005 */
[----:B------:R-:W-:Y:S01]  /*0890*/  ISETP.NE.U32.AND P0, PT, R12, 0x1, PT ;  /* 0x000000010c00780c */ /* 0x000fe20003f05070 */
[----:B------:R-:W-:Y:S01]  /*08a0*/  BSSY.RECONVERGENT B0, `(.L_x_5) ;  /* 0x000006c000007945 */ /* 0x000fe20003800200 */
[----:B------:R-:W-:Y:S01]  /*08b0*/  FMUL R8, R6, 0.63661974668502807617 ;  /* 0x3f22f98306087820 */ /* 0x000fe20000400000 */
[----:B------:R-:W-:-:S02]  /*08c0*/  MOV R12, 0x3d2aaabb ;  /* 0x3d2aaabb000c7802 */ /* 0x000fc40000000f00 */
[----:B------:R-:W-:Y:S02]  /*08d0*/  FSEL R0, R0, -0.00019574658654164522886, !P0 ;  /* 0xb94d415300007808 */ /* 0x000fe40004000000 */
[----:B------:R-:W-:Y:S01]  /*08e0*/  FSEL R12, R12, 0.0083327032625675201416, !P0 ;  /* 0x3c0885e40c0c7808 */ /* 0x000fe20004000000 */
[----:B------:R-:W0:Y:S01]  /*08f0*/  F2I.NTZ R8, R8 ;  /* 0x0000000800087305 */ /* 0x000e220000203100 */
[----:B------:R-:W-:Y:S02]  /*0900*/  FSEL R18, -R18, -0.16666662693023681641, !P0 ;  /* 0xbe2aaaa812127808 */ /* 0x000fe40004000100 */
[----:B------:R-:W-:Y:S01]  /*0910*/  LOP3.LUT P1, RZ, R7, 0x2, RZ, 0xc0, !PT ;  /* 0x0000000207ff7812 */ /* 0x000fe2000782c0ff */
[----:B------:R-:W-:Y:S01]  /*0920*/  FFMA R12, R9, R0, R12 ;  /* 0x00000000090c7223 */ /* 0x000fe2000000000c */
[----:B------:R-:W-:Y:S02]  /*0930*/  FSEL R0, R11, 1, P0 ;  /* 0x3f8000000b007808 */ /* 0x000fe40000000000 */
[----:B------:R-:W-:Y:S01]  /*0940*/  FSETP.GE.AND P0, PT, |R6|, 105615, PT ;  /* 0x47ce47800600780b */ /* 0x000fe20003f06200 */
[----:B------:R-:W-:-:S02]  /*0950*/  FFMA R12, R9, R12, R18 ;  /* 0x0000000c090c7223 */ /* 0x000fc40000000012 */
[----:B------:R-:W-:-:S04]  /*0960*/  FFMA R7, R9, R0, RZ ;  /* 0x0000000009077223 */ /* 0x000fc800000000ff */
[----:B------:R-:W-:Y:S01]  /*0970*/  FFMA R7, R7, R12, R0 ;  /* 0x0000000c07077223 */ /* 0x000fe20000000000 */
[----:B0-----:R-:W-:-:S03]  /*0980*/  I2FP.F32.S32 R11, R8 ;  /* 0x00000008000b7245 */ /* 0x001fc60000201400 */
[----:B------:R-:W-:Y:S02]  /*0990*/  @P1 FADD R7, RZ, -R7 ;  /* 0x80000007ff071221 */ /* 0x000fe40000000000 */
[----:B------:R-:W-:-:S04]  /*09a0*/  FFMA R18, R11, -1.5707962512969970703, R6 ;  /* 0xbfc90fda0b127823 */ /* 0x000fc80000000006 */
[----:B------:R-:W-:-:S04]  /*09b0*/  FFMA R18, R11, -7.5497894158615963534e-08, R18 ;  /* 0xb3a221680b127823 */ /* 0x000fc80000000012 */
[----:B------:R-:W-:Y:S01]  /*09c0*/  FFMA R0, R11, -5.3903029534742383927e-15, R18 ;  /* 0xa7c234c50b007823 */ /* 0x000fe20000000012 */
[----:B------:R-:W-:Y:S06]  /*09d0*/  @!P0 BRA `(.L_x_6) ;  /* 0x0000000400608947 */ /* 0x000fec0003800000 */
        /* <DEDUP_REMOVED lines=11> */
.L_x_7:
[----:B0-----:R-:W-:Y:S01]  /*0a90*/  MOV R12, UR8 ;  /* 0x00000008000c7c02 */ /* 0x001fe20008000f00 */
[----:B------:R-:W-:-:S05]  /*0aa0*/  IMAD.U32 R13, RZ, RZ, UR9 ;  /* 0x00000009ff0d7e24 */ /* 0x000fca000f8e00ff */
        /* <DEDUP_REMOVED lines=15> */
[--C-:B------:R-:W-:Y:S01]  /*0ba0*/  @P0 IMAD.MOV.U32 R4, RZ, RZ, R8.reuse ;  /* 0x000000ffff040224 */ /* 0x100fe200078e0008 */
[----:B------:R-:W-:Y:S01]  /*0bb0*/  @P4 MOV R17, R8 ;  /* 0x0000000800114202 */ /* 0x000fe20000000f00 */
[--C-:B------:R-:W-:Y:S02]  /*0bc0*/  @P1 IMAD.MOV.U32 R14, RZ, RZ, R8.reuse ;  /* 0x000000ffff0e1224 */ /* 0x100fe400078e0008 */
[--C-:B------:R-:W-:Y:S02]  /*0bd0*/  @P2 IMAD.MOV.U32 R15, RZ, RZ, R8.reuse ;  /* 0x000000ffff0f2224 */ /* 0x100fe400078e0008 */
[--C-:B------:R-:W-:Y:S02]  /*0be0*/  @P3 IMAD.MOV.U32 R16, RZ, RZ, R8.reuse ;  /* 0x000000ffff103224 */ /* 0x100fe400078e0008 */
[----:B------:R-:W-:Y:S01]  /*0bf0*/  @P5 IMAD.MOV.U32 R10, RZ, RZ, R8 ;  /* 0x000000ffff0a5224 */ /* 0x000fe200078e0008 */
[----:B------:R-:W-:Y:S06]  /*0c00*/  BRA.U UP0, `(.L_x_7) ;  /* 0xfffffffd00a07547 */ /* 0x000fec000b83ffff */
[----:B------:R-:W-:Y:S01]  /*0c10*/  SHF.R.U32.HI R6, RZ, 0x17, R6 ;  /* 0x00000017ff067819 */ /* 0x000fe20000011606 */
[----:B------:R-:W-:Y:S04]  /*0c20*/  BSSY.RECONVERGENT B1, `(.L_x_8) ;  /* 0x0000025000017945 */ /* 0x000fe80003800200 */
[C---:B------:R-:W-:Y:S01]  /*0c30*/  VIADD R0, R6.reuse, 0xffffff80 ;  /* 0xffffff8006007836 */ /* 0x040fe20000000000 */
[----:B------:R-:W-:-:S04]  /*0c40*/  LOP3.LUT P6, R6, R6, 0x1f, RZ, 0xc0, !PT ;  /* 0x0000001f06067812 */ /* 0x000fc800078cc0ff */
        /* <DEDUP_REMOVED lines=8> */
[----:B------:R-:W-:Y:S01]  /*0cd0*/  @P3 IMAD.MOV.U32 R0, RZ, RZ, R4 ;  /* 0x000000ffff003224 */ /* 0x000fe200078e0004 */
[C---:B------:R-:W-:Y:S01]  /*0ce0*/  ISETP.EQ.AND P3, PT, R9.reuse, -0x4, PT ;  /* 0xfffffffc0900780c */ /* 0x040fe20003f62270 */
[--C-:B------:R-:W-:Y:S01]  /*0cf0*/  @P4 IMAD.MOV.U32 R0, RZ, RZ, R14.reuse ;  /* 0x000000ffff004224 */ /* 0x100fe200078e000e */
[----:B------:R-:W-:Y:S01]  /*0d00*/  @P4 MOV R8, R4 ;  /* 0x0000000400084202 */ /* 0x000fe20000000f00 */
[----:B------:R-:W-:Y:S01]  /*0d10*/  @P2 IMAD.MOV.U32 R8, RZ, RZ, R14 ;  /* 0x000000ffff082224 */ /* 0x000fe200078e000e */
[----:B------:R-:W-:Y:S01]  /*0d20*/  ISETP.EQ.AND P4, PT, R9, 0x4, PT ;  /* 0x000000040900780c */ /* 0x000fe20003f82270 */
[--C-:B------:R-:W-:Y:S01]  /*0d30*/  @P2 IMAD.MOV.U32 R0, RZ, RZ, R15.reuse ;  /* 0x000000ffff002224 */ /* 0x100fe200078e000f */
[----:B------:R-:W-:Y:S01]  /*0d40*/  @P1 MOV R0, R16 ;  /* 0x0000001000001202 */ /* 0x000fe20000000f00 */
[----:B------:R-:W-:Y:S02]  /*0d50*/  @P1 IMAD.MOV.U32 R8, RZ, RZ, R15 ;  /* 0x000000ffff081224 */ /* 0x000fe400078e000f */
[----:B------:R-:W-:-:S02]  /*0d60*/  @P0 IMAD.MOV.U32 R8, RZ, RZ, R16 ;  /* 0x000000ffff080224 */ /* 0x000fc400078e0010 */
[--C-:B------:R-:W-:Y:S02]  /*0d70*/  @P0 IMAD.MOV.U32 R0, RZ, RZ, R17.reuse ;  /* 0x000000ffff000224 */ /* 0x100fe400078e0011 */
[----:B------:R-:W-:Y:S01]  /*0d80*/  @P3 IMAD.MOV.U32 R8, RZ, RZ, R17 ;  /* 0x000000ffff083224 */ /* 0x000fe200078e0011 */
[----:B------:R-:W-:Y:S01]  /*0d90*/  @P5 MOV R8, R10 ;  /* 0x0000000a00085202 */ /* 0x000fe20000000f00 */
[----:B------:R-:W-:Y:S02]  /*0da0*/  @P3 IMAD.MOV.U32 R0, RZ, RZ, R10 ;  /* 0x000000ffff003224 */ /* 0x000fe400078e000a */
[--C-:B------:R-:W-:Y:S02]  /*0db0*/  @P5 IMAD.MOV.U32 R0, RZ, RZ, R11.reuse ;  /* 0x000000ffff005224 */ /* 0x100fe400078e000b */
[----:B------:R-:W-:Y:S01]  /*0dc0*/  @P4 IMAD.MOV.U32 R8, RZ, RZ, R11 ;  /* 0x000000ffff084224 */ /* 0x000fe200078e000b */
[----:B------:R-:W-:Y:S06]  /*0dd0*/  @!P6 BRA `(.L_x_9) ;  /* 0x000000000024e947 */ /* 0x000fec0003800000 */
[----:B------:R-:W-:Y:S01]  /*0de0*/  @P1 IMAD.MOV.U32 R4, RZ, RZ, R14 ;  /* 0x000000ffff041224 */ /* 0x000fe200078e000e */
[----:B------:R-:W-:Y:S01]  /*0df0*/  SHF.L.W.U32.HI R0, R8, R6, R0 ;  /* 0x0000000608007219 */ /* 0x000fe20000010e00 */
[----:B------:R-:W-:Y:S01]  /*0e00*/  @P0 IMAD.MOV.U32 R4, RZ, RZ, R15 ;  /* 0x000000ffff040224 */ /* 0x000fe200078e000f */
[----:B------:R-:W-:Y:S02]  /*0e10*/  ISETP.EQ.AND P0, PT, R9, 0x8, PT ;  /* 0x000000080900780c */ /* 0x000fe40003f02270 */
[----:B------:R-:W-:Y:S01]  /*0e20*/  @P3 MOV R4, R16 ;  /* 0x0000001000043202 */ /* 0x000fe20000000f00 */
[----:B------:R-:W-:Y:S02]  /*0e30*/  @P5 IMAD.MOV.U32 R4, RZ, RZ, R17 ;  /* 0x000000ffff045224 */ /* 0x000fe400078e0011 */
[----:B------:R-:W-:-:S08]  /*0e40*/  @P4 IMAD.MOV.U32 R4, RZ, RZ, R10 ;  /* 0x000000ffff044224 */ /* 0x000fd000078e000a */
[----:B------:R-:W-:-:S05]  /*0e50*/  @P0 IMAD.MOV.U32 R4, RZ, RZ, R11 ;  /* 0x000000ffff040224 */ /* 0x000fca00078e000b */
[----:B------:R-:W-:-:S07]  /*0e60*/  SHF.L.W.U32.HI R8, R4, R6, R8 ;  /* 0x0000000604087219 */ /* 0x000fce0000010e08 */
.L_x_9:
[----:B------:R-:W-:Y:S05]  /*0e70*/  BSYNC.RECONVERGENT B1 ;  /* 0x0000000000017941 */ /* 0x000fea0003800200 */
.L_x_8:
[C-C-:B------:R-:W-:Y:S01]  /*0e80*/  SHF.L.W.U32.HI R15, R8.reuse, 0x2, R0.reuse ;  /* 0x00000002080f7819 */ /* 0x140fe20000010e00 */
[----:B------:R-:W-:Y:S01]  /*0e90*/  IMAD.SHL.U32 R8, R8, 0x4, RZ ;  /* 0x0000000408087824 */ /* 0x000fe200078e00ff */
[----:B------:R-:W-:Y:S01]  /*0ea0*/  UMOV UR4, 0x54442d19 ;  /* 0x54442d1900047882 */ /* 0x000fe20000000000 */
[----:B------:R-:W-:Y:S01]  /*0eb0*/  UMOV UR5, 0x3bf921fb ;  /* 0x3bf921fb00057882 */ /* 0x000fe20000000000 */
[----:B------:R-:W-:Y:S02]  /*0ec0*/  SHF.R.S32.HI R4, RZ, 0x1f, R15 ;  /* 0x0000001fff047819 */ /* 0x000fe4000001140f */
[----:B------:R-:W-:Y:S02]  /*0ed0*/  SHF.R.U32.HI R0, RZ, 0x1e, R0 ;  /* 0x0000001eff007819 */ /* 0x000fe40000011600 */
[C---:B------:R-:W-:Y:S02]  /*0ee0*/  LOP3.LUT R12, R4.reuse, R8, RZ, 0x3c, !PT ;  /* 0x00000008040c7212 */ /* 0x040fe400078e3cff */
[----:B------:R-:W-:-:S02]  /*0ef0*/  LOP3.LUT R13, R4, R15, RZ, 0x3c, !PT ;  /* 0x0000000f040d7212 */ /* 0x000fc400078e3cff */
[C---:B------:R-:W-:Y:S02]  /*0f00*/  ISETP.GE.AND P0, PT, R15.reuse, RZ, PT ;  /* 0x000000ff0f00720c */ /* 0x040fe40003f06270 */
[----:B------:R-:W0:Y:S02]  /*0f10*/  I2F.F64.S64 R8, R12 ;  /* 0x0000000c00087312 */ /* 0x000e240000301c00 */
[----:B0-----:R-:W-:Y:S01]  /*0f20*/  DMUL R10, R8, UR4 ;  /* 0x00000004080a7c28 */ /* 0x001fe20008000000 */
[----:B------:R-:W-:-:S09]  /*0f30*/  LEA.HI R8, R15, R0, RZ, 0x1 ;  /* 0x000000000f087211 */ /* 0x000fd200078f08ff */
[----:B------:R-:W0:Y:S02]  /*0f40*/  F2F.F32.F64 R10, R10 ;  /* 0x0000000a000a7310 */ /* 0x000e240000301000 */
[----:B0-----:R-:W-:-:S07]  /*0f50*/  FSEL R0, -R10, R10, !P0 ;  /* 0x0000000a0a007208 */ /* 0x001fce0004000100 */
.L_x_6:
[----:B------:R-:W-:Y:S05]  /*0f60*/  BSYNC.RECONVERGENT B0 ;  /* 0x0000000000007941 */ /* 0x000fea0003800200 */
.L_x_5:
[----:B------:R-:W-:Y:S01]  /*0f70*/  FMUL R4, R0, R0 ;  /* 0x0000000000047220 */ /* 0x000fe20000400000 */
[----:B------:R-:W-:Y:S01]  /*0f80*/  LOP3.LUT R6, R8, 0x1, RZ, 0xc0, !PT ;  /* 0x0000000108067812 */ /* 0x000fe200078ec0ff */
[----:B------:R-:W-:Y:S01]  /*0f90*/  IMAD.MOV.U32 R11, RZ, RZ, 0x3dcccccd ;  /* 0x3dcccccdff0b7424 */ /* 0x000fe200078e00ff */
[----:B------:R-:W-:Y:S01]  /*0fa0*/  MOV R9, 0x3c0885e4 ;  /* 0x3c0885e400097802 */ /* 0x000fe20000000f00 */
[----:B------:R-:W-:Y:S01]  /*0fb0*/  FFMA R5, R4, R5, -0.0013887860113754868507 ;  /* 0xbab607ed04057423 */ /* 0x000fe20000000005 */
[----:B------:R-:W-:Y:S01]  /*0fc0*/  ISETP.NE.U32.AND P0, PT, R6, 0x1, PT ;  /* 0x000000010600780c */ /* 0x000fe20003f05070 */
[----:B------:R-:W-:Y:S01]  /*0fd0*/  IMAD.MOV.U32 R10, RZ, RZ, 0x41200000 ;  /* 0x41200000ff0a7424 */ /* 0x000fe200078e00ff */
[----:B------:R-:W-:Y:S01]  /*0fe0*/  IADD3 R6, PT, PT, -R2, RZ, RZ ;  /* 0x000000ff02067210 */ /* 0x000fe20007ffe1ff */
[----:B------:R-:W-:Y:S01]  /*0ff0*/  VIADD R8, R8, 0x1 ;  /* 0x0000000108087836 */ /* 0x000fe20000000000 */
[----:B------:R-:W-:Y:S01]  /*1000*/  FSEL R5, R5, -0.00019574658654164522886, P0 ;  /* 0xb94d415305057808 */ /* 0x000fe20000000000 */
[----:B------:R-:W-:Y:S01]  /*1010*/  FFMA R2, R11, -R10, 1 ;  /* 0x3f8000000b027423 */ /* 0x000fe2000000080a */
[----:B------:R-:W-:Y:S01]  /*1020*/  FSEL R9, R9, 0.041666727513074874878, !P0 ;  /* 0x3d2aaabb09097808 */ /* 0x000fe20004000000 */
[----:B------:R-:W-:Y:S01]  /*1030*/  BSSY.RECONVERGENT B1, `(.L_x_10) ;  /* 0x0000014000017945 */ /* 0x000fe20003800200 */
[----:B------:R-:W-:Y:S01]  /*1040*/  FSEL R0, R0, 1, !P0 ;  /* 0x3f80000000007808 */ /* 0x000fe20004000000 */
[----:B------:R-:W-:Y:S01]  /*1050*/  FFMA R11, R2, R11, 0.10000000149011611938 ;  /* 0x3dcccccd020b7423 */ /* 0x000fe2000000000b */
[----:B------:R-:W-:Y:S01]  /*1060*/  I2FP.F32.S32 R2, R6 ;  /* 0x0000000600027245 */ /* 0x000fe20000201400 */
[----:B------:R-:W-:Y:S01]  /*1070*/  FFMA R5, R4, R5, R9 ;  /* 0x0000000504057223 */ /* 0x000fe20000000009 */
[----:B------:R-:W-:Y:S01]  /*1080*/  IMAD.MOV.U32 R9, RZ, RZ, 0x3e2aaaa8 ;  /* 0x3e2aaaa8ff097424 */ /* 0x000fe200078e00ff */
[----:B------:R-:W-:-:S04]  /*1090*/  LOP3.LUT P1, RZ, R8, 0x2, RZ, 0xc0, !PT ;  /* 0x0000000208ff7812 */ /* 0x000fc8000782c0ff */
[----:B------:R-:W-:Y:S01]  /*10a0*/  FSEL R9, -R9, -0.4999999701976776123, !P0 ;  /* 0xbeffffff09097808 */ /* 0x000fe20004000100 */
[----:B------:R-:W0:Y:S04]  /*10b0*/  FCHK P0, R2, 10 ;  /* 0x4120000002007902 */ /* 0x000e280000000000 */
[C---:B------:R-:W-:Y:S01]  /*10c0*/  FFMA R9, R4.reuse, R5, R9 ;  /* 0x0000000504097223 */ /* 0x040fe20000000009 */
[----:B------:R-:W-:Y:S01]  /*10d0*/  FFMA R5, R4, R0, RZ ;  /* 0x0000000004057223 */ /* 0x000fe200000000ff */
[----:B------:R-:W-:-:S03]  /*10e0*/  FFMA R4, R2, R11, RZ ;  /* 0x0000000b02047223 */ /* 0x000fc600000000ff */
[----:B------:R-:W-:Y:S01]  /*10f0*/  FFMA R0, R5, R9, R0 ;  /* 0x0000000905007223 */ /* 0x000fe20000000000 */
[----:B------:R-:W-:-:S03]  /*1100*/  FFMA R5, R4, -10, R2 ;  /* 0xc120000004057823 */ /* 0x000fc60000000002 */
[----:B------:R-:W-:Y:S01]  /*1110*/  @P1 FADD R0, RZ, -R0 ;  /* 0x80000000ff001221 */ /* 0x000fe20000000000 */
[----:B------:R-:W-:-:S03]  /*1120*/  FFMA R11, R11, R5, R4 ;  /* 0x000000050b0b7223 */ /* 0x000fc60000000004 */
[----:B------:R-:W-:Y:S01]  /*1130*/  FMUL R7, R7, R0 ;  /* 0x0000000007077220 */ /* 0x000fe20000400000 */
[----:B0-----:R-:W-:Y:S06]  /*1140*/  @!P0 BRA `(.L_x_11) ;  /* 0x0000000000088947 */ /* 0x001fec0003800000 */
[----:B------:R-:W-:-:S07]  /*1150*/  MOV R4, 0x1170 ;  /* 0x0000117000047802 */ /* 0x000fce0000000f00 */
[----:B------:R-:W-:Y:S05]  /*1160*/  CALL.REL.NOINC `($__internal_0_$__cuda_sm3x_div_rn_noftz_f32_slowpath) ;  /* 0x0000000000407944 */ /* 0x000fea0003c00000 */
.L_x_11:
[----:B------:R-:W-:Y:S05]  /*1170*/  BSYNC.RECONVERGENT B1 ;  /* 0x0000000000017941 */ /* 0x000fea0003800200 */
.L_x_10:
[----:B------:R-:W-:Y:S02]  /*1180*/  IMAD.MOV.U32 R0, RZ, RZ, 0x3bbb989d ;  /* 0x3bbb989dff007424 */ /* 0x000fe400078e00ff */
[----:B------:R-:W-:Y:S02]  /*1190*/  IMAD.MOV.U32 R5, RZ, RZ, 0x437c0000 ;  /* 0x437c0000ff057424 */ /* 0x000fe400078e00ff */
[----:B------:R-:W-:-:S04]  /*11a0*/  FFMA.SAT R0, R11, R0, 0.5 ;  /* 0x3f0000000b007423 */ /* 0x000fc80000002000 */
[----:B------:R-:W-:Y:S02]  /*11b0*/  FFMA.RM R0, R0, R5, 12582913 ;  /* 0x4b40000100007423 */ /* 0x000fe40000004005 */
[----:B------:R-:W0:Y:S02]  /*11c0*/  LDC.64 R4, c[0x0][0x380] ;  /* 0x0000e000ff047b82 */ /* 0x000e240000000a00 */
[C---:B------:R-:W-:Y:S01]  /*11d0*/  FADD R2, R0.reuse, -12583039 ;  /* 0xcb40007f00027421 */ /* 0x040fe20000000000 */
[----:B------:R-:W-:-:S03]  /*11e0*/  IMAD.SHL.U32 R0, R0, 0x800000, RZ ;  /* 0x0080000000007824 */ /* 0x000fc600078e00ff */
[----:B------:R-:W-:-:S04]  /*11f0*/  FFMA R2, R11, 1.4426950216293334961, -R2 ;  /* 0x3fb8aa3b0b027823 */ /* 0x000fc80000000802 */
[----:B------:R-:W-:-:S06]  /*1200*/  FFMA R11, R11, 1.925963033500011079e-08, R2 ;  /* 0x32a570600b0b7823 */ /* 0x000fcc0000000002 */
[----:B------:R-:W1:Y:S01]  /*1210*/  MUFU.EX2 R11, R11 ;  /* 0x0000000b000b7308 */ /* 0x000e620000000800 */
[----:B0-----:R-:W-:-:S04]  /*1220*/  IMAD.WIDE R2, R3, 0x4, R4 ;  /* 0x0000000403027825 */ /* 0x001fc800078e0204 */
[----:B-1----:R-:W-:-:S04]  /*1230*/  FMUL R0, R0, R11 ;  /* 0x0000000b00007220 */ /* 0x002fc80000400000 */
[----:B------:R-:W-:-:S05]  /*1240*/  FMUL R7, R7, R0 ;  /* 0x0000000007077220 */ /* 0x000fca0000400000 */
[----:B------:R-:W-:Y:S01]  /*1250*/  STG.E desc[UR6][R2.64], R7 ;  /* 0x0000000702007986 */ /* 0x000fe2000c101906 */
[----:B------:R-:W-:Y:S05]  /*1260*/  EXIT ;  /* 0x000000000000794d */ /* 0x000fea0003800000 */
        .weak           $__internal_0_$__cuda_sm3x_div_rn_noftz_f32_slowpath
        .type           $__internal_0_$__cuda_sm3x_div_rn_noftz_f32_slowpath,@function
        .size           $__internal_0_$__cuda_sm3x_div_rn_noftz_f32_slowpath,(.L_x_25 - $__internal_0_$__cuda_sm3x_div_rn_noftz_f32_slowpath)
$__internal_0_$__cuda_sm3x_div_rn_noftz_f32_slowpath:
[----:B------:R-:W-:Y:S01]  /*1270*/  SHF.R.U32.HI R0, RZ, 0x17, R2 ;  /* 0x00000017ff007819 */ /* 0x000fe20000011602 */
[----:B------:R-:W-:Y:S04]  /*1280*/  BSSY.RECONVERGENT B0, `(.L_x_12) ;  /* 0x000005c000007945 */ /* 0x000fe80003800200 */
[----:B------:R-:W-:Y:S01]  /*1290*/  BSSY.RELIABLE B2, `(.L_x_13) ;  /* 0x000001a000027945 */ /* 0x000fe20003800100 */
[----:B------:R-:W-:Y:S02]  /*12a0*/  MOV R5, R2 ;  /* 0x0000000200057202 */ /* 0x000fe40000000f00 */
[----:B------:R-:W-:-:S05]  /*12b0*/  LOP3.LUT R0, R0, 0xff, RZ, 0xc0, !PT ;  /* 0x000000ff00007812 */ /* 0x000fca00078ec0ff */
[----:B------:R-:W-:-:S05]  /*12c0*/  VIADD R8, R0, 0xffffffff ;  /* 0xffffffff00087836 */ /* 0x000fca0000000000 */
[----:B------:R-:W-:-:S13]  /*12d0*/  ISETP.GT.U32.OR P0, PT, R8, 0xfd, !PT ;  /* 0x000000fd0800780c */ /* 0x000fda0007f04470 */
[----:B------:R-:W-:Y:S01]  /*12e0*/  @!P0 IMAD.MOV.U32 R6, RZ, RZ, RZ ;  /* 0x000000ffff068224 */ /* 0x000fe200078e00ff */
[----:B------:R-:W-:Y:S06]  /*12f0*/  @!P0 BRA `(.L_x_14) ;  /* 0x00000000004c8947 */ /* 0x000fec0003800000 */
[----:B------:R-:W-:-:S13]  /*1300*/  FSETP.GTU.FTZ.AND P0, PT, |R2|, +INF , PT ;  /* 0x7f8000000200780b */ /* 0x000fda0003f1c200 */
[----:B------:R-:W-:Y:S05]  /*1310*/  @P0 BREAK.RELIABLE B2 ;  /* 0x0000000000020942 */ /* 0x000fea0003800100 */
[----:B------:R-:W-:Y:S05]  /*1320*/  @P0 BRA `(.L_x_15) ;  /* 0x0000000400400947 */ /* 0x000fea0003800000 */
[----:B------:R-:W-:-:S05]  /*1330*/  IMAD.MOV.U32 R6, RZ, RZ, 0x41200000 ;  /* 0x41200000ff067424 */ /* 0x000fca00078e00ff */
[----:B------:R-:W-:-:S13]  /*1340*/  LOP3.LUT P0, RZ, R6, 0x7fffffff, R5, 0xc8, !PT ;  /* 0x7fffffff06ff7812 */ /* 0x000fda000780c805 */
[----:B------:R-:W-:Y:S05]  /*1350*/  @!P0 BREAK.RELIABLE B2 ;  /* 0x0000000000028942 */ /* 0x000fea0003800100 */
[----:B------:R-:W-:Y:S05]  /*1360*/  @!P0 BRA `(.L_x_16) ;  /* 0x0000000400288947 */ /* 0x000fea0003800000 */
[----:B------:R-:W-:-:S13]  /*1370*/  LOP3.LUT P0, RZ, R5, 0x7fffffff, RZ, 0xc0, !PT ;  /* 0x7fffffff05ff7812 */ /* 0x000fda000780c0ff */
[----:B------:R-:W-:Y:S05]  /*1380*/  @!P0 BREAK.RELIABLE B2 ;  /* 0x0000000000028942 */ /* 0x000fea0003800100 */
[----:B------:R-:W-:Y:S05]  /*1390*/  @!P0 BRA `(.L_x_17) ;  /* 0x0000000400148947 */ /* 0x000fea0003800000 */
[----:B------:R-:W-:Y:S02]  /*13a0*/  FSETP.NEU.FTZ.AND P0, PT, |R2|, +INF , PT ;  /* 0x7f8000000200780b */ /* 0x000fe40003f1d200 */
[----:B------:R-:W-:-:S04]  /*13b0*/  LOP3.LUT P1, RZ, R6, 0x7fffffff, RZ, 0xc0, !PT ;  /* 0x7fffffff06ff7812 */ /* 0x000fc8000782c0ff */
[----:B------:R-:W-:-:S13]  /*13c0*/  PLOP3.LUT P0, PT, P0, P1, PT, 0x2f, 0xf2 ;  /* 0x0000000000f2781c */ /* 0x000fda0000702577 */
[----:B------:R-:W-:Y:S05]  /*13d0*/  @P0 BREAK.RELIABLE B2 ;  /* 0x0000000000020942 */ /* 0x000fea0003800100 */
[----:B------:R-:W-:Y:S05]  /*13e0*/  @P0 BRA `(.L_x_18) ;  /* 0x0000000000f40947 */ /* 0x000fea0003800000 */
[----:B------:R-:W-:-:S13]  /*13f0*/  ISETP.GE.AND P0, PT, R8, RZ, PT ;  /* 0x000000ff0800720c */ /* 0x000fda0003f06270 */
[----:B------:R-:W-:Y:S02]  /*1400*/  @P0 IMAD.MOV.U32 R6, RZ, RZ, RZ ;  /* 0x000000ffff060224 */ /* 0x000fe400078e00ff */
[----:B------:R-:W-:Y:S01]  /*1410*/  @!P0 FFMA R5, R2, 1.84467440737095516160e+19, RZ ;  /* 0x5f80000002058823 */ /* 0x000fe200000000ff */
[----:B------:R-:W-:-:S07]  /*1420*/  @!P0 IMAD.MOV.U32 R6, RZ, RZ, -0x40 ;  /* 0xffffffc0ff068424 */ /* 0x000fce00078e00ff */
.L_x_14:
[----:B------:R-:W-:Y:S05]  /*1430*/  BSYNC.RELIABLE B2 ;  /* 0x0000000000027941 */ /* 0x000fea0003800100 */
.L_x_13:
[----:B------:R-:W-:Y:S01]  /*1440*/  UMOV UR4, 0x41200000 ;  /* 0x4120000000047882 */ /* 0x000fe20000000000 */
[----:B------:R-:W-:Y:S01]  /*1450*/  IADD3 R2, PT, PT, R0, -0x7f, RZ ;  /* 0xffffff8100027810 */ /* 0x000fe20007ffe0ff */
[----:B------:R-:W-:Y:S01]  /*1460*/  UIADD3 UR4, UPT, UPT, UR4, -0x1800000, URZ ;  /* 0xfe80000004047890 */ /* 0x000fe2000fffe0ff */
[----:B------:R-:W-:Y:S02]  /*1470*/  BSSY.RECONVERGENT B2, `(.L_x_19) ;  /* 0x0000033000027945 */ /* 0x000fe40003800200 */
[----:B------:R-:W-:Y:S01]  /*1480*/  IADD3 R6, PT, PT, R6, -0x3, R2 ;  /* 0xfffffffd06067810 */ /* 0x000fe20007ffe002 */
[----:B------:R-:W-:Y:S02]  /*1490*/  IMAD R0, R2, -0x800000, R5 ;  /* 0xff80000002007824 */ /* 0x000fe400078e0205 */
[----:B------:R-:W-:-:S03]  /*14a0*/  FADD.FTZ R9, -RZ, -UR4 ;  /* 0x80000004ff097e21 */ /* 0x000fc60008010100 */
[----:B------:R-:W0:Y:S02]  /*14b0*/  MUFU.RCP R8, UR4 ;  /* 0x0000000400087d08 */ /* 0x000e240008001000 */
[----:B0-----:R-:W-:-:S04]  /*14c0*/  FFMA R11, R8, R9, 1 ;  /* 0x3f800000080b7423 */ /* 0x001fc80000000009 */
[----:B------:R-:W-:-:S04]  /*14d0*/  FFMA R11, R8, R11, R8 ;  /* 0x0000000b080b7223 */ /* 0x000fc80000000008 */
[----:B------:R-:W-:-:S04]  /*14e0*/  FFMA R8, R0, R11, RZ ;  /* 0x0000000b00087223 */ /* 0x000fc800000000ff */
[----:B------:R-:W-:-:S04]  /*14f0*/  FFMA R5, R9, R8, R0 ;  /* 0x0000000809057223 */ /* 0x000fc80000000000 */
[----:B------:R-:W-:-:S04]  /*1500*/  FFMA R8, R11, R5, R8 ;  /* 0x000000050b087223 */ /* 0x000fc80000000008 */
[----:B------:R-:W-:-:S04]  /*1510*/  FFMA R9, R9, R8, R0 ;  /* 0x0000000809097223 */ /* 0x000fc80000000000 */
[----:B------:R-:W-:-:S05]  /*1520*/  FFMA R5, R11, R9, R8 ;  /* 0x000000090b057223 */ /* 0x000fca0000000008 */
[----:B------:R-:W-:-:S04]  /*1530*/  SHF.R.U32.HI R0, RZ, 0x17, R5 ;  /* 0x00000017ff007819 */ /* 0x000fc80000011605 */
[----:B------:R-:W-:-:S05]  /*1540*/  LOP3.LUT R0, R0, 0xff, RZ, 0xc0, !PT ;  /* 0x000000ff00007812 */ /* 0x000fca00078ec0ff */
[----:B------:R-:W-:-:S04]  /*1550*/  IMAD.IADD R10, R0, 0x1, R6 ;  /* 0x00000001000a7824 */ /* 0x000fc800078e0206 */
[----:B------:R-:W-:-:S05]  /*1560*/  VIADD R0, R10, 0xffffffff ;  /* 0xffffffff0a007836 */ /* 0x000fca0000000000 */
[----:B------:R-:W-:-:S13]  /*1570*/  ISETP.GE.U32.AND P0, PT, R0, 0xfe, PT ;  /* 0x000000fe0000780c */ /* 0x000fda0003f06070 */
[----:B------:R-:W-:Y:S05]  /*1580*/  @!P0 BRA `(.L_x_20) ;  /* 0x0000000000808947 */ /* 0x000fea0003800000 */
[----:B------:R-:W-:-:S13]  /*1590*/  ISETP.GT.AND P0, PT, R10, 0xfe, PT ;  /* 0x000000fe0a00780c */ /* 0x000fda0003f04270 */
[----:B------:R-:W-:Y:S05]  /*15a0*/  @P0 BRA `(.L_x_21) ;  /* 0x00000000006c0947 */ /* 0x000fea0003800000 */
[----:B------:R-:W-:-:S13]  /*15b0*/  ISETP.GE.AND P0, PT, R10, 0x1, PT ;  /* 0x000000010a00780c */ /* 0x000fda0003f06270 */
[----:B------:R-:W-:Y:S05]  /*15c0*/  @P0 BRA `(.L_x_22) ;  /* 0x0000000000740947 */ /* 0x000fea0003800000 */
[----:B------:R-:W-:Y:S02]  /*15d0*/  ISETP.GE.AND P0, PT, R10, -0x18, PT ;  /* 0xffffffe80a00780c */ /* 0x000fe40003f06270 */
[----:B------:R-:W-:-:S11]  /*15e0*/  LOP3.LUT R5, R5, 0x80000000, RZ, 0xc0, !PT ;  /* 0x8000000005057812 */ /* 0x000fd600078ec0ff */
[----:B------:R-:W-:Y:S05]  /*15f0*/  @!P0 BRA `(.L_x_22) ;  /* 0x0000000000688947 */ /* 0x000fea0003800000 */
[CC--:B------:R-:W-:Y:S01]  /*1600*/  FFMA.RZ R0, R11.reuse, R9.reuse, R8 ;  /* 0x000000090b007223 */ /* 0x0c0fe2000000c008 */
[----:B------:R-:W-:Y:S01]  /*1610*/  IMAD.MOV R6, RZ, RZ, -R10 ;  /* 0x000000ffff067224 */ /* 0x000fe200078e0a0a */
[C---:B------:R-:W-:Y:S02]  /*1620*/  ISETP.NE.AND P2, PT, R10.reuse, RZ, PT ;  /* 0x000000ff0a00720c */ /* 0x040fe40003f45270 */
[----:B------:R-:W-:Y:S02]  /*1630*/  ISETP.NE.AND P1, PT, R10, RZ, PT ;  /* 0x000000ff0a00720c */ /* 0x000fe40003f25270 */
[----:B------:R-:W-:Y:S01]  /*1640*/  LOP3.LUT R2, R0, 0x7fffff, RZ, 0xc0, !PT ;  /* 0x007fffff00027812 */ /* 0x000fe200078ec0ff */
[CCC-:B------:R-:W-:Y:S01]  /*1650*/  FFMA.RP R0, R11.reuse, R9.reuse, R8.reuse ;  /* 0x000000090b007223 */ /* 0x1c0fe20000008008 */
[----:B------:R-:W-:Y:S01]  /*1660*/  FFMA.RM R11, R11, R9, R8 ;  /* 0x000000090b0b7223 */ /* 0x000fe20000004008 */
[----:B------:R-:W-:Y:S01]  /*1670*/  VIADD R9, R10, 0x20 ;  /* 0x000000200a097836 */ /* 0x000fe20000000000 */
[----:B------:R-:W-:-:S03]  /*1680*/  LOP3.LUT R2, R2, 0x800000, RZ, 0xfc, !PT ;  /* 0x0080000002027812 */ /* 0x000fc600078efcff */
[----:B------:R-:W-:Y:S02]  /*1690*/  FSETP.NEU.FTZ.AND P0, PT, R0, R11, PT ;  /* 0x0000000b0000720b */ /* 0x000fe40003f1d000 */
[----:B------:R-:W-:Y:S02]  /*16a0*/  SHF.L.U32 R9, R2, R9, RZ ;  /* 0x0000000902097219 */ /* 0x000fe400000006ff */
[----:B------:R-:W-:Y:S02]  /*16b0*/  SEL R11, R6, RZ, P2 ;  /* 0x000000ff060b7207 */ /* 0x000fe40001000000 */
[----:B------:R-:W-:Y:S02]  /*16c0*/  ISETP.NE.AND P1, PT, R9, RZ, P1 ;  /* 0x000000ff0900720c */ /* 0x000fe40000f25270 */
[----:B------:R-:W-:Y:S02]  /*16d0*/  SHF.R.U32.HI R11, RZ, R11, R2 ;  /* 0x0000000bff0b7219 */ /* 0x000fe40000011602 */
[----:B------:R-:W-:-:S02]  /*16e0*/  PLOP3.LUT P0, PT, P0, P1, PT, 0xf8, 0x8f ;  /* 0x00000000008f781c */ /* 0x000fc40000703f70 */
[----:B------:R-:W-:Y:S02]  /*16f0*/  SHF.R.U32.HI R9, RZ, 0x1, R11 ;  /* 0x00000001ff097819 */ /* 0x000fe4000001160b */
[----:B------:R-:W-:-:S04]  /*1700*/  SEL R0, RZ, 0x1, !P0 ;  /* 0x00000001ff007807 */ /* 0x000fc80004000000 */
[----:B------:R-:W-:-:S04]  /*1710*/  LOP3.LUT R0, R0, 0x1, R9, 0xf8, !PT ;  /* 0x0000000100007812 */ /* 0x000fc800078ef809 */
[----:B------:R-:W-:-:S04]  /*1720*/  LOP3.LUT R0, R0, R11, RZ, 0xc0, !PT ;  /* 0x0000000b00007212 */ /* 0x000fc800078ec0ff */
[----:B------:R-:W-:-:S04]  /*1730*/  IADD3 R0, PT, PT, R9, R0, RZ ;  /* 0x0000000009007210 */ /* 0x000fc80007ffe0ff */
[----:B------:R-:W-:Y:S01]  /*1740*/  LOP3.LUT R5, R0, R5, RZ, 0xfc, !PT ;  /* 0x0000000500057212 */ /* 0x000fe200078efcff */
[----:B------:R-:W-:Y:S06]  /*1750*/  BRA `(.L_x_22) ;  /* 0x0000000000107947 */ /* 0x000fec0003800000 */
.L_x_21:
[----:B------:R-:W-:-:S04]  /*1760*/  LOP3.LUT R5, R5, 0x80000000, RZ, 0xc0, !PT ;  /* 0x8000000005057812 */ /* 0x000fc800078ec0ff */
[----:B------:R-:W-:Y:S01]  /*1770*/  LOP3.LUT R5, R5, 0x7f800000, RZ, 0xfc, !PT ;  /* 0x7f80000005057812 */ /* 0x000fe200078efcff */
[----:B------:R-:W-:Y:S06]  /*1780*/  BRA `(.L_x_22) ;  /* 0x0000000000047947 */ /* 0x000fec0003800000 */
.L_x_20:
[----:B------:R-:W-:-:S07]  /*1790*/  IMAD R5, R6, 0x800000, R5 ;  /* 0x0080000006057824 */ /* 0x000fce00078e0205 */
.L_x_22:
[----:B------:R-:W-:Y:S05]  /*17a0*/  BSYNC.RECONVERGENT B2 ;  /* 0x0000000000027941 */ /* 0x000fea0003800200 */
.L_x_19:
[----:B------:R-:W-:Y:S05]  /*17b0*/  BRA `(.L_x_23) ;  /* 0x0000000000207947 */ /* 0x000fea0003800000 */
.L_x_18:
[----:B------:R-:W-:-:S04]  /*17c0*/  LOP3.LUT R5, R6, 0x80000000, R5, 0x48, !PT ;  /* 0x8000000006057812 */ /* 0x000fc800078e4805 */
[----:B------:R-:W-:Y:S01]  /*17d0*/  LOP3.LUT R5, R5, 0x7f800000, RZ, 0xfc, !PT ;  /* 0x7f80000005057812 */ /* 0x000fe200078efcff */
[----:B------:R-:W-:Y:S06]  /*17e0*/  BRA `(.L_x_23) ;  /* 0x0000000000147947 */ /* 0x000fec0003800000 */
.L_x_17:
[----:B------:R-:W-:Y:S01]  /*17f0*/  LOP3.LUT R5, R6, 0x80000000, R5, 0x48, !PT ;  /* 0x8000000006057812 */ /* 0x000fe200078e4805 */
[----:B------:R-:W-:Y:S06]  /*1800*/  BRA `(.L_x_23) ;  /* 0x00000000000c7947 */ /* 0x000fec0003800000 */
.L_x_16:
[----:B------:R-:W0:Y:S01]  /*1810*/  MUFU.RSQ R5, -QNAN ;  /* 0xffc0000000057908 */ /* 0x000e220000001400 */
[----:B------:R-:W-:Y:S05]  /*1820*/  BRA `(.L_x_23) ;  /* 0x0000000000047947 */ /* 0x000fea0003800000 */
.L_x_15:
[----:B------:R-:W-:-:S07]  /*1830*/  FADD.FTZ R5, R2, 10 ;  /* 0x4120000002057421 */ /* 0x000fce0000010000 */
.L_x_23:
[----:B------:R-:W-:Y:S05]  /*1840*/  BSYNC.RECONVERGENT B0 ;  /* 0x0000000000007941 */ /* 0x000fea0003800200 */
.L_x_12:
[----:B0-----:R-:W-:Y:S02]  /*1850*/  IMAD.MOV.U32 R11, RZ, RZ, R5 ;  /* 0x000000ffff0b7224 */ /* 0x001fe400078e0005 */
[----:B------:R-:W-:-:S04]  /*1860*/  IMAD.MOV.U32 R5, RZ, RZ, 0x0 ;  /* 0x00000000ff057424 */ /* 0x000fc800078e00ff */
[----:B------:R-:W-:Y:S05]  /*1870*/  RET.REL.NODEC R4 `(_Z13processVolumePfiii) ;  /* 0xffffffe404e07950 */ /* 0x000fea0003c3ffff */
.L_x_24:
[----:B------:R-:W-:-:S00]  /*1880*/  BRA `(.L_x_24) ;  /* 0xfffffffc00fc7947 */ /* 0x000fc0000383ffff */
[----:B------:R-:W-:-:S00]  /*1890*/  NOP ;  /* 0x0000000000007918 */ /* 0x000fc00000000000 */
        /* <DEDUP_REMOVED lines=14> */
.L_x_25:


//--------------------- .nv.global.init           --------------------------
	.section	.nv.global.init,"aw",@progbits
	.align	4
.nv.global.init:
	.type		__cudart_i2opi_f,@object
	.size		__cudart_i2opi_f,(.L_0 - __cudart_i2opi_f)
__cudart_i2opi_f:
        /*0000*/ 	.byte	0x41, 0x90, 0x43, 0x3c, 0x99, 0x95, 0x62, 0xdb, 0xc0, 0xdd, 0x34, 0xf5, 0xd1, 0x57, 0x27, 0xfc
        /*0010*/ 	.byte	0x29, 0x15, 0x44, 0x4e, 0x6e, 0x83, 0xf9, 0xa2
.L_0:


//--------------------- .nv.shared.reserved.0     --------------------------
	.section	.nv.shared.reserved.0,"aw",@nobits
	.weak		__nv_reservedSMEM_offset_0_alias
	.size		__nv_reservedSMEM_offset_0_alias, 0, 64
	.other		__nv_reservedSMEM_offset_0_alias,@"STO_CUDA_RESERVED_SHARED STV_DEFAULT"
__nv_reservedSMEM_offset_0_alias:
	.zero		0
	.zero		64


//--------------------- .nv.constant0._Z13processVolumePfiii --------------------------
	.section	.nv.constant0._Z13processVolumePfiii,"a",@progbits
	.sectionflags	@""
	.align	4
.nv.constant0._Z13processVolumePfiii:
	.zero		916


//--------------------- SYMBOLS --------------------------

	.type		.nv.reservedSmem.offset0,@object
	.size		.nv.reservedSmem.offset0,0x4
